//
// Generated by NVIDIA NVVM Compiler
//
// Compiler Build ID: CL-36424714
// Cuda compilation tools, release 13.0, V13.0.88
// Based on NVVM 20.0.0
//

.version 9.0
.target sm_100
.address_size 64

	// .globl	_Z12BinarySearchPdldPl
// _ZZ12BinarySearchPdldPlE12shared_start has been demoted
// _ZZ12BinarySearchPdldPlE10shared_end has been demoted
// _ZZ12BinarySearchPdldPlE12shared_found has been demoted
// _ZZ12BinarySearchPdldPlE12target_found has been demoted

.visible .entry _Z12BinarySearchPdldPl(
	.param .u64 .ptr .align 1 _Z12BinarySearchPdldPl_param_0,
	.param .u64 _Z12BinarySearchPdldPl_param_1,
	.param .f64 _Z12BinarySearchPdldPl_param_2,
	.param .u64 .ptr .align 1 _Z12BinarySearchPdldPl_param_3
)
{
	.reg .pred 	%p<23>;
	.reg .b16 	%rs<15>;
	.reg .b32 	%r<6>;
	.reg .b64 	%rd<39>;
	.reg .b64 	%fd<4>;
	// demoted variable
	.shared .align 8 .u64 _ZZ12BinarySearchPdldPlE12shared_start;
	// demoted variable
	.shared .align 8 .u64 _ZZ12BinarySearchPdldPlE10shared_end;
	// demoted variable
	.shared .align 1 .u8 _ZZ12BinarySearchPdldPlE12shared_found;
	// demoted variable
	.shared .align 1 .u8 _ZZ12BinarySearchPdldPlE12target_found;
	ld.param.u64 	%rd18, [_Z12BinarySearchPdldPl_param_0];
	ld.param.u64 	%rd17, [_Z12BinarySearchPdldPl_param_1];
	ld.param.f64 	%fd1, [_Z12BinarySearchPdldPl_param_2];
	ld.param.u64 	%rd19, [_Z12BinarySearchPdldPl_param_3];
	cvta.to.global.u64 	%rd1, %rd18;
	cvta.to.global.u64 	%rd2, %rd19;
	mov.u32 	%r1, %tid.x;
	mov.b64 	%rd20, -1;
	st.global.u64 	[%rd2], %rd20;
	setp.ne.s32 	%p3, %r1, 0;
	@%p3 bra 	$L__BB0_2;
	mov.b64 	%rd21, 0;
	st.shared.u64 	[_ZZ12BinarySearchPdldPlE12shared_start], %rd21;
	add.s64 	%rd22, %rd17, -1;
	st.shared.u64 	[_ZZ12BinarySearchPdldPlE10shared_end], %rd22;
	mov.b16 	%rs2, 0;
	st.shared.u8 	[_ZZ12BinarySearchPdldPlE12shared_found], %rs2;
	st.shared.u8 	[_ZZ12BinarySearchPdldPlE12target_found], %rs2;
$L__BB0_2:
	bar.sync 	0;
	ld.shared.u64 	%rd36, [_ZZ12BinarySearchPdldPlE12shared_start];
	ld.shared.u64 	%rd37, [_ZZ12BinarySearchPdldPlE10shared_end];
	setp.gt.s64 	%p4, %rd36, %rd37;
	ld.shared.u8 	%rs3, [_ZZ12BinarySearchPdldPlE12shared_found];
	ld.shared.u8 	%rs5, [_ZZ12BinarySearchPdldPlE12target_found];
	or.b16  	%rs7, %rs3, %rs5;
	and.b16  	%rs8, %rs7, 255;
	setp.ne.s16 	%p5, %rs8, 0;
	or.pred  	%p6, %p5, %p4;
	@%p6 bra 	$L__BB0_18;
	mov.u32 	%r2, %ntid.x;
	cvt.u64.u32 	%rd5, %r2;
	cvt.u64.u32 	%rd6, %r1;
	cvt.u32.u64 	%r3, %rd5;
$L__BB0_4:
	add.s64 	%rd23, %rd37, %rd5;
	sub.s64 	%rd9, %rd23, %rd36;
	and.b64  	%rd24, %rd9, -4294967296;
	setp.ne.s64 	%p7, %rd24, 0;
	@%p7 bra 	$L__BB0_6;
	cvt.u32.u64 	%r4, %rd9;
	div.u32 	%r5, %r4, %r3;
	cvt.u64.u32 	%rd38, %r5;
	bra.uni 	$L__BB0_7;
$L__BB0_6:
	div.s64 	%rd38, %rd9, %rd5;
$L__BB0_7:
	mad.lo.s64 	%rd25, %rd38, %rd6, %rd36;
	min.s64 	%rd13, %rd25, %rd37;
	add.s64 	%rd26, %rd38, %rd13;
	add.s64 	%rd27, %rd26, -1;
	min.s64 	%rd14, %rd27, %rd37;
	shl.b64 	%rd28, %rd13, 3;
	add.s64 	%rd29, %rd1, %rd28;
	ld.global.f64 	%fd2, [%rd29];
	setp.gtu.f64 	%p8, %fd2, %fd1;
	@%p8 bra 	$L__BB0_10;
	shl.b64 	%rd30, %rd14, 3;
	add.s64 	%rd31, %rd1, %rd30;
	ld.global.f64 	%fd3, [%rd31];
	setp.gtu.f64 	%p9, %fd1, %fd3;
	@%p9 bra 	$L__BB0_10;
	st.shared.u64 	[_ZZ12BinarySearchPdldPlE12shared_start], %rd13;
	st.shared.u64 	[_ZZ12BinarySearchPdldPlE10shared_end], %rd14;
	mov.b16 	%rs9, 1;
	st.shared.u8 	[_ZZ12BinarySearchPdldPlE12shared_found], %rs9;
$L__BB0_10:
	bar.sync 	0;
	ld.shared.u8 	%rs1, [_ZZ12BinarySearchPdldPlE12shared_found];
	setp.ne.s16 	%p10, %rs1, 0;
	ld.shared.u64 	%rd36, [_ZZ12BinarySearchPdldPlE12shared_start];
	ld.shared.u64 	%rd37, [_ZZ12BinarySearchPdldPlE10shared_end];
	setp.ne.s64 	%p11, %rd36, %rd37;
	or.pred  	%p12, %p10, %p11;
	@%p12 bra 	$L__BB0_12;
	mov.b16 	%rs13, 1;
	st.shared.u8 	[_ZZ12BinarySearchPdldPlE12target_found], %rs13;
	mov.b64 	%rd35, -1;
	st.global.u64 	[%rd2], %rd35;
	mov.pred 	%p22, 0;
	bra.uni 	$L__BB0_17;
$L__BB0_12:
	setp.ne.s64 	%p13, %rd36, %rd37;
	setp.ne.s16 	%p14, %rs1, 1;
	or.pred  	%p15, %p14, %p13;
	@%p15 bra 	$L__BB0_14;
	mov.b16 	%rs12, 1;
	st.shared.u8 	[_ZZ12BinarySearchPdldPlE12target_found], %rs12;
	st.global.u64 	[%rd2], %rd36;
	mov.pred 	%p22, 0;
	bra.uni 	$L__BB0_17;
$L__BB0_14:
	setp.eq.s16 	%p16, %rs1, 0;
	@%p16 bra 	$L__BB0_16;
	ld.shared.u8 	%rs10, [_ZZ12BinarySearchPdldPlE12target_found];
	setp.eq.s16 	%p22, %rs10, 0;
	bra.uni 	$L__BB0_17;
$L__BB0_16:
	mov.b16 	%rs11, 1;
	st.shared.u8 	[_ZZ12BinarySearchPdldPlE12target_found], %rs11;
	mov.b64 	%rd34, -1;
	st.global.u64 	[%rd2], %rd34;
	mov.pred 	%p22, 0;
$L__BB0_17:
	mov.b16 	%rs14, 0;
	st.shared.u8 	[_ZZ12BinarySearchPdldPlE12shared_found], %rs14;
	setp.le.s64 	%p20, %rd36, %rd37;
	and.pred  	%p21, %p20, %p22;
	@%p21 bra 	$L__BB0_4;
$L__BB0_18:
	ret;

}


// ===== COMPILED SASS (sm_100) =====

	.target	sm_100

	.elftype	@"ET_EXEC"


//--------------------- .note.nv.tkinfo           --------------------------
	.section	.note.nv.tkinfo,"",@"SHT_NOTE"
	.sectionflags	@"SHF_NOTE_NV_TKINFO"
	.tkinfo
        /*0018*/ 	.word	0x00000002
        /*0030*/ 	.string	""
        /*0030*/ 	.string	"ptxas"
        /*0030*/ 	.string	"Cuda compilation tools, release 13.0, V13.0.88"
        /*0030*/ 	.string	"Build cuda_13.0.r13.0/compiler.36424714_0"
        /*0030*/ 	.string	"-arch sm_100 -m 64 "



//--------------------- .note.nv.cuinfo           --------------------------
	.section	.note.nv.cuinfo,"",@"SHT_NOTE"
	.sectionflags	@"SHF_NOTE_NV_CUINFO"
        /*0018*/ 	.short	0x0002
        /*001a*/ 	.short	0x0064
        /*001c*/ 	.short	0x0082
	.zero		2


//--------------------- .nv.info                  --------------------------
	.section	.nv.info,"",@"SHT_CUDA_INFO"
	.align	4


	//----- nvinfo : EIATTR_REGCOUNT
	.align		4
        /*0000*/ 	.byte	0x04, 0x2f
        /*0002*/ 	.short	(.L_1 - .L_0)
	.align		4
.L_0:
        /*0004*/ 	.word	index@(_Z12BinarySearchPdldPl)
        /*0008*/ 	.word	0x00000016


	//----- nvinfo : EIATTR_FRAME_SIZE
	.align		4
.L_1:
        /*000c*/ 	.byte	0x04, 0x11
        /*000e*/ 	.short	(.L_3 - .L_2)
	.align		4
.L_2:
        /*0010*/ 	.word	index@($__internal_0_$__cuda_sm20_div_s64)
        /*0014*/ 	.word	0x00000000


	//----- nvinfo : EIATTR_FRAME_SIZE
	.align		4
.L_3:
        /*0018*/ 	.byte	0x04, 0x11
        /*001a*/ 	.short	(.L_5 - .L_4)
	.align		4
.L_4:
        /*001c*/ 	.word	index@(_Z12BinarySearchPdldPl)
        /*0020*/ 	.word	0x00000000


	//----- nvinfo : EIATTR_MIN_STACK_SIZE
	.align		4
.L_5:
        /*0024*/ 	.byte	0x04, 0x12
        /*0026*/ 	.short	(.L_7 - .L_6)
	.align		4
.L_6:
        /*0028*/ 	.word	index@(_Z12BinarySearchPdldPl)
        /*002c*/ 	.word	0x00000000
.L_7:


//--------------------- .nv.compat                --------------------------
	.section	.nv.compat,"",@"SHT_CUDA_COMPAT_INFO"
	.align	4
        /*0000*/ 	.byte	0x02, 0x09, 0x00, 0x00, 0x02, 0x02, 0x01, 0x00, 0x02, 0x05, 0x05, 0x00, 0x03, 0x07, 0x01, 0x01
        /*0010*/ 	.byte	0x02, 0x03, 0x00, 0x00, 0x02, 0x06, 0x01, 0x00, 0x04, 0x0b, 0x08, 0x00, 0x01, 0x00, 0x00, 0x00
        /*0020*/ 	.byte	0x00, 0x00, 0x00, 0x00


//--------------------- .nv.info._Z12BinarySearchPdldPl --------------------------
	.section	.nv.info._Z12BinarySearchPdldPl,"",@"SHT_CUDA_INFO"
	.sectionflags	@""
	.align	4


	//----- nvinfo : EIATTR_CUDA_API_VERSION
	.align		4
        /*0000*/ 	.byte	0x04, 0x37
        /*0002*/ 	.short	(.L_9 - .L_8)
.L_8:
        /*0004*/ 	.word	0x00000082


	//----- nvinfo : EIATTR_KPARAM_INFO
	.align		4
.L_9:
        /*0008*/ 	.byte	0x04, 0x17
        /*000a*/ 	.short	(.L_11 - .L_10)
.L_10:
        /*000c*/ 	.word	0x00000000
        /*0010*/ 	.short	0x0003
        /*0012*/ 	.short	0x0018
        /*0014*/ 	.byte	0x00, 0xf5, 0x21, 0x00


	//----- nvinfo : EIATTR_KPARAM_INFO
	.align		4
.L_11:
        /*0018*/ 	.byte	0x04, 0x17
        /*001a*/ 	.short	(.L_13 - .L_12)
.L_12:
        /*001c*/ 	.word	0x00000000
        /*0020*/ 	.short	0x0002
        /*0022*/ 	.short	0x0010
        /*0024*/ 	.byte	0x00, 0xf0, 0x21, 0x00


	//----- nvinfo : EIATTR_KPARAM_INFO
	.align		4
.L_13:
        /*0028*/ 	.byte	0x04, 0x17
        /*002a*/ 	.short	(.L_15 - .L_14)
.L_14:
        /*002c*/ 	.word	0x00000000
        /*0030*/ 	.short	0x0001
        /*0032*/ 	.short	0x0008
        /*0034*/ 	.byte	0x00, 0xf0, 0x21, 0x00


	//----- nvinfo : EIATTR_KPARAM_INFO
	.align		4
.L_15:
        /*0038*/ 	.byte	0x04, 0x17
        /*003a*/ 	.short	(.L_17 - .L_16)
.L_16:
        /*003c*/ 	.word	0x00000000
        /*0040*/ 	.short	0x0000
        /*0042*/ 	.short	0x0000
        /*0044*/ 	.byte	0x00, 0xf5, 0x21, 0x00


	//----- nvinfo : EIATTR_SPARSE_MMA_MASK
	.align		4
.L_17:
        /*0048*/ 	.byte	0x03, 0x50
        /*004a*/ 	.short	0x0000


	//----- nvinfo : EIATTR_MAXREG_COUNT
	.align		4
        /*004c*/ 	.byte	0x03, 0x1b
        /*004e*/ 	.short	0x00ff


	//----- nvinfo : EIATTR_NUM_BARRIERS
	.align		4
        /*0050*/ 	.byte	0x02, 0x4c
        /*0052*/ 	.byte	0x01
	.zero		1


	//----- nvinfo : EIATTR_MERCURY_ISA_VERSION
	.align		4
        /*0054*/ 	.byte	0x03, 0x5f
        /*0056*/ 	.short	0x0101


	//----- nvinfo : EIATTR_VRC_CTA_INIT_COUNT
	.align		4
        /*0058*/ 	.byte	0x02, 0x4a
	.zero		1
	.zero		1


	//----- nvinfo : EIATTR_EXIT_INSTR_OFFSETS
	.align		4
        /*005c*/ 	.byte	0x04, 0x1c
        /*005e*/ 	.short	(.L_19 - .L_18)


	//   ....[0]....
.L_18:
        /*0060*/ 	.word	0x00000210


	//   ....[1]....
        /*0064*/ 	.word	0x00000900


	//----- nvinfo : EIATTR_CRS_STACK_SIZE
	.align		4
.L_19:
        /*0068*/ 	.byte	0x04, 0x1e
        /*006a*/ 	.short	(.L_21 - .L_20)
.L_20:
        /*006c*/ 	.word	0x00000000


	//----- nvinfo : EIATTR_CBANK_PARAM_SIZE
	.align		4
.L_21:
        /*0070*/ 	.byte	0x03, 0x19
        /*0072*/ 	.short	0x0020


	//----- nvinfo : EIATTR_PARAM_CBANK
	.align		4
        /*0074*/ 	.byte	0x04, 0x0a
        /*0076*/ 	.short	(.L_23 - .L_22)
	.align		4
.L_22:
        /*0078*/ 	.word	index@(.nv.constant0._Z12BinarySearchPdldPl)
        /*007c*/ 	.short	0x0380
        /*007e*/ 	.short	0x0020


	//----- nvinfo : EIATTR_SW_WAR
	.align		4
.L_23:
        /*0080*/ 	.byte	0x04, 0x36
        /*0082*/ 	.short	(.L_25 - .L_24)
.L_24:
        /*0084*/ 	.word	0x00000008
.L_25:


//--------------------- .nv.callgraph             --------------------------
	.section	.nv.callgraph,"",@"SHT_CUDA_CALLGRAPH"
	.align	4
	.sectionentsize	8
	.align		4
        /*0000*/ 	.word	0x00000000
	.align		4
        /*0004*/ 	.word	0xffffffff
	.align		4
        /*0008*/ 	.word	0x00000000
	.align		4
        /*000c*/ 	.word	0xfffffffe
	.align		4
        /*0010*/ 	.word	0x00000000
	.align		4
        /*0014*/ 	.word	0xfffffffd
	.align		4
        /*0018*/ 	.word	0x00000000
	.align		4
        /*001c*/ 	.word	0xfffffffc


//--------------------- .text._Z12BinarySearchPdldPl --------------------------
	.section	.text._Z12BinarySearchPdldPl,"ax",@progbits
	.align	128
        .global         _Z12BinarySearchPdldPl
        .type           _Z12BinarySearchPdldPl,@function
        .size           _Z12BinarySearchPdldPl,(.L_x_11 - _Z12BinarySearchPdldPl)
        .other          _Z12BinarySearchPdldPl,@"STO_CUDA_ENTRY STV_DEFAULT"
_Z12BinarySearchPdldPl:
.text._Z12BinarySearchPdldPl:
[----:B------:R-:W-:Y:S01]  /*0000*/  LDC R1, c[0x0][0x37c] ;  /* 0x0000df00ff017b82 */ /* 0x000fe20000000800 */
[----:B------:R-:W0:Y:S01]  /*0010*/  S2R R0, SR_TID.X ;  /* 0x0000000000007919 */ /* 0x000e220000002100 */
[----:B------:R-:W-:Y:S01]  /*0020*/  BSSY.RECONVERGENT B0, `(.L_x_0) ;  /* 0x000000f000007945 */ /* 0x000fe20003800200 */
[----:B0-----:R-:W-:-:S13]  /*0030*/  ISETP.NE.AND P0, PT, R0, RZ, PT ;  /* 0x000000ff0000720c */ /* 0x001fda0003f05270 */
[----:B------:R-:W-:Y:S05]  /*0040*/  @P0 BRA `(.L_x_1) ;  /* 0x0000000000300947 */ /* 0x000fea0003800000 */
[----:B------:R-:W0:Y:S01]  /*0050*/  S2UR UR5, SR_CgaCtaId ;  /* 0x00000000000579c3 */ /* 0x000e220000008800 */
[----:B------:R-:W1:Y:S01]  /*0060*/  LDCU.64 UR6, c[0x0][0x388] ;  /* 0x00007100ff0677ac */ /* 0x000e620008000a00 */
[----:B------:R-:W-:Y:S01]  /*0070*/  CS2R R4, SRZ ;  /* 0x0000000000047805 */ /* 0x000fe2000001ff00 */
[----:B------:R-:W-:Y:S01]  /*0080*/  UMOV UR4, 0x400 ;  /* 0x0000040000047882 */ /* 0x000fe20000000000 */
[----:B-1----:R-:W-:Y:S02]  /*0090*/  UIADD3 UR6, UP0, UPT, UR6, -0x1, URZ ;  /* 0xffffffff06067890 */ /* 0x002fe4000ff1e0ff */
[----:B0-----:R-:W-:-:S04]  /*00a0*/  ULEA UR4, UR5, UR4, 0x18 ;  /* 0x0000000405047291 */ /* 0x001fc8000f8ec0ff */
[----:B------:R-:W-:Y:S01]  /*00b0*/  IMAD.U32 R6, RZ, RZ, UR6 ;  /* 0x00000006ff067e24 */ /* 0x000fe2000f8e00ff */
[----:B------:R-:W-:-:S06]  /*00c0*/  UIADD3.X UR5, UPT, UPT, UR7, -0x1, URZ, UP0, !UPT ;  /* 0xffffffff07057890 */ /* 0x000fcc00087fe4ff */
[----:B------:R-:W-:Y:S01]  /*00d0*/  IMAD.U32 R7, RZ, RZ, UR5 ;  /* 0x00000005ff077e24 */ /* 0x000fe2000f8e00ff */
[----:B------:R-:W-:Y:S04]  /*00e0*/  STS.U8 [UR4+0x10], RZ ;  /* 0x000010ffff007988 */ /* 0x000fe80008000004 */
[----:B------:R-:W-:Y:S04]  /*00f0*/  STS.U8 [UR4+0x11], RZ ;  /* 0x000011ffff007988 */ /* 0x000fe80008000004 */
[----:B------:R0:W-:Y:S02]  /*0100*/  STS.128 [UR4], R4 ;  /* 0x00000004ff007988 */ /* 0x0001e40008000c04 */
.L_x_1:
[----:B------:R-:W-:Y:S05]  /*0110*/  BSYNC.RECONVERGENT B0 ;  /* 0x0000000000007941 */ /* 0x000fea0003800200 */
.L_x_0:
[----:B------:R-:W1:Y:S01]  /*0120*/  LDC.64 R2, c[0x0][0x398] ;  /* 0x0000e600ff027b82 */ /* 0x000e620000000a00 */
[----:B------:R-:W1:Y:S01]  /*0130*/  LDCU.64 UR8, c[0x0][0x358] ;  /* 0x00006b00ff0877ac */ /* 0x000e620008000a00 */
[----:B0-----:R-:W-:Y:S02]  /*0140*/  IMAD.MOV.U32 R4, RZ, RZ, -0x1 ;  /* 0xffffffffff047424 */ /* 0x001fe400078e00ff */
[----:B------:R-:W-:Y:S01]  /*0150*/  IMAD.MOV.U32 R5, RZ, RZ, -0x1 ;  /* 0xffffffffff057424 */ /* 0x000fe200078e00ff */
[----:B------:R-:W-:-:S03]  /*0160*/  UMOV UR4, 0x400 ;  /* 0x0000040000047882 */ /* 0x000fc60000000000 */
[----:B------:R-:W0:Y:S01]  /*0170*/  S2UR UR5, SR_CgaCtaId ;  /* 0x00000000000579c3 */ /* 0x000e220000008800 */
[----:B-1----:R-:W-:Y:S01]  /*0180*/  STG.E.64 desc[UR8][R2.64], R4 ;  /* 0x0000000402007986 */ /* 0x002fe2000c101b08 */
[----:B0-----:R-:W-:-:S06]  /*0190*/  ULEA UR4, UR5, UR4, 0x18 ;  /* 0x0000000405047291 */ /* 0x001fcc000f8ec0ff */
[----:B------:R-:W-:Y:S06]  /*01a0*/  BAR.SYNC.DEFER_BLOCKING 0x0 ;  /* 0x0000000000007b1d */ /* 0x000fec0000010000 */
[----:B------:R-:W-:Y:S04]  /*01b0*/  LDS.U8 R6, [UR4+0x10] ;  /* 0x00001004ff067984 */ /* 0x000fe80008000000 */
[----:B------:R-:W0:Y:S04]  /*01c0*/  LDS.U8 R7, [UR4+0x11] ;  /* 0x00001104ff077984 */ /* 0x000e280008000000 */
[----:B------:R-:W1:Y:S01]  /*01d0*/  LDS.128 R8, [UR4] ;  /* 0x00000004ff087984 */ /* 0x000e620008000c00 */
[----:B0-----:R-:W-:-:S02]  /*01e0*/  LOP3.LUT P0, RZ, R6, 0xff, R7, 0xc8, !PT ;  /* 0x000000ff06ff7812 */ /* 0x001fc4000780c807 */
[----:B-1----:R-:W-:-:S04]  /*01f0*/  ISETP.GT.U32.AND P1, PT, R8, R10, PT ;  /* 0x0000000a0800720c */ /* 0x002fc80003f24070 */
[----:B------:R-:W-:-:S13]  /*0200*/  ISETP.GT.OR.EX P0, PT, R9, R11, P0, P1 ;  /* 0x0000000b0900720c */ /* 0x000fda0000704710 */
[----:B------:R-:W-:Y:S05]  /*0210*/  @P0 EXIT ;  /* 0x000000000000094d */ /* 0x000fea0003800000 */
[----:B------:R-:W-:Y:S01]  /*0220*/  IMAD.MOV.U32 R4, RZ, RZ, R8 ;  /* 0x000000ffff047224 */ /* 0x000fe200078e0008 */
[----:B------:R-:W0:Y:S01]  /*0230*/  LDCU UR4, c[0x0][0x360] ;  /* 0x00006c00ff0477ac */ /* 0x000e220008000800 */
[----:B------:R-:W-:Y:S02]  /*0240*/  IMAD.MOV.U32 R5, RZ, RZ, R9 ;  /* 0x000000ffff057224 */ /* 0x000fe400078e0009 */
[----:B------:R-:W-:Y:S01]  /*0250*/  IMAD.MOV.U32 R6, RZ, RZ, R10 ;  /* 0x000000ffff067224 */ /* 0x000fe200078e000a */
[----:B------:R-:W1:Y:S01]  /*0260*/  LDCU.64 UR12, c[0x0][0x390] ;  /* 0x00007200ff0c77ac */ /* 0x000e620008000a00 */
[----:B------:R-:W-:Y:S01]  /*0270*/  IMAD.MOV.U32 R7, RZ, RZ, R11 ;  /* 0x000000ffff077224 */ /* 0x000fe200078e000b */
[----:B------:R-:W2:Y:S06]  /*0280*/  LDCU.64 UR10, c[0x0][0x380] ;  /* 0x00007000ff0a77ac */ /* 0x000eac0008000a00 */
.L_x_9:
[----:B0123--:R-:W-:-:S04]  /*0290*/  IADD3 R3, P0, P1, -R4, UR4, R6 ;  /* 0x0000000404037c10 */ /* 0x00ffc8000f91e106 */
[----:B------:R-:W-:-:S04]  /*02a0*/  IADD3.X R8, PT, PT, ~R5, R7, RZ, P0, P1 ;  /* 0x0000000705087210 */ /* 0x000fc800007e25ff */
[----:B------:R-:W-:-:S13]  /*02b0*/  ISETP.NE.U32.AND P0, PT, R8, RZ, PT ;  /* 0x000000ff0800720c */ /* 0x000fda0003f05070 */
[----:B------:R-:W-:Y:S05]  /*02c0*/  @P0 BRA `(.L_x_2) ;  /* 0x0000000000500947 */ /* 0x000fea0003800000 */
[----:B------:R-:W0:Y:S01]  /*02d0*/  I2F.U32.RP R2, UR4 ;  /* 0x0000000400027d06 */ /* 0x000e220008209000 */
[----:B------:R-:W-:-:S07]  /*02e0*/  ISETP.NE.U32.AND P2, PT, RZ, UR4, PT ;  /* 0x00000004ff007c0c */ /* 0x000fce000bf45070 */
[----:B0-----:R-:W0:Y:S02]  /*02f0*/  MUFU.RCP R2, R2 ;  /* 0x0000000200027308 */ /* 0x001e240000001000 */
[----:B0-----:R-:W-:-:S06]  /*0300*/  VIADD R8, R2, 0xffffffe ;  /* 0x0ffffffe02087836 */ /* 0x001fcc0000000000 */
[----:B------:R0:W3:Y:S02]  /*0310*/  F2I.FTZ.U32.TRUNC.NTZ R9, R8 ;  /* 0x0000000800097305 */ /* 0x0000e4000021f000 */
[----:B0-----:R-:W-:Y:S02]  /*0320*/  IMAD.MOV.U32 R8, RZ, RZ, RZ ;  /* 0x000000ffff087224 */ /* 0x001fe400078e00ff */
[----:B---3--:R-:W-:-:S04]  /*0330*/  IMAD.MOV R11, RZ, RZ, -R9 ;  /* 0x000000ffff0b7224 */ /* 0x008fc800078e0a09 */
[----:B------:R-:W-:-:S04]  /*0340*/  IMAD R11, R11, UR4, RZ ;  /* 0x000000040b0b7c24 */ /* 0x000fc8000f8e02ff */
[----:B------:R-:W-:-:S06]  /*0350*/  IMAD.HI.U32 R10, R9, R11, R8 ;  /* 0x0000000b090a7227 */ /* 0x000fcc00078e0008 */
[----:B------:R-:W-:-:S04]  /*0360*/  IMAD.HI.U32 R2, R10, R3, RZ ;  /* 0x000000030a027227 */ /* 0x000fc800078e00ff */
[----:B------:R-:W-:-:S04]  /*0370*/  IMAD.MOV R10, RZ, RZ, -R2 ;  /* 0x000000ffff0a7224 */ /* 0x000fc800078e0a02 */
[----:B------:R-:W-:-:S05]  /*0380*/  IMAD R3, R10, UR4, R3 ;  /* 0x000000040a037c24 */ /* 0x000fca000f8e0203 */
[----:B------:R-:W-:-:S13]  /*0390*/  ISETP.GE.U32.AND P0, PT, R3, UR4, PT ;  /* 0x0000000403007c0c */ /* 0x000fda000bf06070 */
[----:B------:R-:W-:Y:S02]  /*03a0*/  @P0 VIADD R3, R3, -UR4 ;  /* 0x8000000403030c36 */ /* 0x000fe40008000000 */
[----:B------:R-:W-:-:S03]  /*03b0*/  @P0 VIADD R2, R2, 0x1 ;  /* 0x0000000102020836 */ /* 0x000fc60000000000 */
[----:B------:R-:W-:Y:S01]  /*03c0*/  ISETP.GE.U32.AND P1, PT, R3, UR4, PT ;  /* 0x0000000403007c0c */ /* 0x000fe2000bf26070 */
[----:B------:R-:W-:-:S12]  /*03d0*/  IMAD.MOV.U32 R3, RZ, RZ, RZ ;  /* 0x000000ffff037224 */ /* 0x000fd800078e00ff */
[----:B------:R-:W-:Y:S01]  /*03e0*/  @P1 VIADD R2, R2, 0x1 ;  /* 0x0000000102021836 */ /* 0x000fe20000000000 */
[----:B------:R-:W-:Y:S01]  /*03f0*/  @!P2 LOP3.LUT R2, RZ, UR4, RZ, 0x33, !PT ;  /* 0x00000004ff02ac12 */ /* 0x000fe2000f8e33ff */
[----:B------:R-:W-:Y:S06]  /*0400*/  BRA `(.L_x_3) ;  /* 0x0000000000107947 */ /* 0x000fec0003800000 */
.L_x_2:
[----:B------:R-:W-:-:S07]  /*0410*/  MOV R2, 0x430 ;  /* 0x0000043000027802 */ /* 0x000fce0000000f00 */
[----:B-12---:R-:W-:Y:S05]  /*0420*/  CALL.REL.NOINC `($__internal_0_$__cuda_sm20_div_s64) ;  /* 0x0000000400387944 */ /* 0x006fea0003c00000 */
[----:B------:R-:W-:Y:S02]  /*0430*/  IMAD.MOV.U32 R2, RZ, RZ, R8 ;  /* 0x000000ffff027224 */ /* 0x000fe400078e0008 */
[----:B------:R-:W-:-:S07]  /*0440*/  IMAD.MOV.U32 R3, RZ, RZ, R9 ;  /* 0x000000ffff037224 */ /* 0x000fce00078e0009 */
.L_x_3:
[----:B------:R-:W-:Y:S02]  /*0450*/  IMAD R9, R3, R0, RZ ;  /* 0x0000000003097224 */ /* 0x000fe400078e02ff */
[----:B------:R-:W-:-:S04]  /*0460*/  IMAD.WIDE.U32 R4, R0, R2, R4 ;  /* 0x0000000200047225 */ /* 0x000fc800078e0004 */
[----:B------:R-:W-:Y:S01]  /*0470*/  IMAD.IADD R8, R5, 0x1, R9 ;  /* 0x0000000105087824 */ /* 0x000fe200078e0209 */
[----:B------:R-:W-:-:S04]  /*0480*/  ISETP.LT.U32.AND P0, PT, R4, R6, PT ;  /* 0x000000060400720c */ /* 0x000fc80003f01070 */
[----:B------:R-:W-:-:S04]  /*0490*/  ISETP.LT.AND.EX P0, PT, R8, R7, PT, P0 ;  /* 0x000000070800720c */ /* 0x000fc80003f01300 */
[----:B------:R-:W-:Y:S02]  /*04a0*/  SEL R11, R4, R6, P0 ;  /* 0x00000006040b7207 */ /* 0x000fe40000000000 */
[----:B------:R-:W-:Y:S02]  /*04b0*/  SEL R8, R8, R7, P0 ;  /* 0x0000000708087207 */ /* 0x000fe40000000000 */
[----:B--2---:R-:W-:-:S04]  /*04c0*/  LEA R4, P0, R11, UR10, 0x3 ;  /* 0x0000000a0b047c11 */ /* 0x004fc8000f8018ff */
[----:B------:R-:W-:-:S06]  /*04d0*/  LEA.HI.X R5, R11, UR11, R8, 0x3, P0 ;  /* 0x0000000b0b057c11 */ /* 0x000fcc00080f1c08 */
[----:B------:R-:W1:Y:S01]  /*04e0*/  LDG.E.64 R4, desc[UR8][R4.64] ;  /* 0x0000000804047981 */ /* 0x000e62000c1e1b00 */
[----:B------:R-:W-:Y:S01]  /*04f0*/  IADD3 R9, P0, P1, R2, -0x1, R11 ;  /* 0xffffffff02097810 */ /* 0x000fe2000791e00b */
[----:B------:R-:W-:Y:S03]  /*0500*/  BSSY.RECONVERGENT B0, `(.L_x_4) ;  /* 0x0000015000007945 */ /* 0x000fe60003800200 */
[----:B------:R-:W-:Y:S02]  /*0510*/  IADD3.X R2, PT, PT, R3, -0x1, R8, P0, P1 ;  /* 0xffffffff03027810 */ /* 0x000fe400007e2408 */
[----:B------:R-:W-:-:S04]  /*0520*/  ISETP.LT.U32.AND P0, PT, R9, R6, PT ;  /* 0x000000060900720c */ /* 0x000fc80003f01070 */
[----:B------:R-:W-:-:S04]  /*0530*/  ISETP.LT.AND.EX P0, PT, R2, R7, PT, P0 ;  /* 0x000000070200720c */ /* 0x000fc80003f01300 */
[----:B------:R-:W-:Y:S02]  /*0540*/  SEL R6, R9, R6, P0 ;  /* 0x0000000609067207 */ /* 0x000fe40000000000 */
[----:B------:R-:W-:Y:S01]  /*0550*/  SEL R7, R2, R7, P0 ;  /* 0x0000000702077207 */ /* 0x000fe20000000000 */
[----:B-1----:R-:W-:-:S14]  /*0560*/  DSETP.GTU.AND P1, PT, R4, UR12, PT ;  /* 0x0000000c04007e2a */ /* 0x002fdc000bf2c000 */
[----:B------:R-:W-:Y:S05]  /*0570*/  @P1 BRA `(.L_x_5) ;  /* 0x0000000000341947 */ /* 0x000fea0003800000 */
[----:B------:R-:W-:-:S04]  /*0580*/  LEA R2, P0, R6, UR10, 0x3 ;  /* 0x0000000a06027c11 */ /* 0x000fc8000f8018ff */
[----:B------:R-:W-:-:S06]  /*0590*/  LEA.HI.X R3, R6, UR11, R7, 0x3, P0 ;  /* 0x0000000b06037c11 */ /* 0x000fcc00080f1c07 */
[----:B------:R-:W2:Y:S01]  /*05a0*/  LDG.E.64 R2, desc[UR8][R2.64] ;  /* 0x0000000802027981 */ /* 0x000ea2000c1e1b00 */
[----:B------:R-:W-:Y:S01]  /*05b0*/  IMAD.MOV.U32 R10, RZ, RZ, 0x1 ;  /* 0x00000001ff0a7424 */ /* 0x000fe200078e00ff */
[----:B--2---:R-:W-:-:S14]  /*05c0*/  DSETP.GE.AND P0, PT, R2, UR12, PT ;  /* 0x0000000c02007e2a */ /* 0x004fdc000bf06000 */
[----:B------:R-:W0:Y:S01]  /*05d0*/  @P0 S2R R5, SR_CgaCtaId ;  /* 0x0000000000050919 */ /* 0x000e220000008800 */
[----:B------:R-:W-:Y:S02]  /*05e0*/  @P0 MOV R4, 0x400 ;  /* 0x0000040000040802 */ /* 0x000fe40000000f00 */
[----:B------:R-:W-:Y:S02]  /*05f0*/  @P0 PRMT R3, R10, 0x7610, R3 ;  /* 0x000076100a030816 */ /* 0x000fe40000000003 */
[----:B0-----:R-:W-:Y:S01]  /*0600*/  @P0 LEA R9, R5, R4, 0x18 ;  /* 0x0000000405090211 */ /* 0x001fe200078ec0ff */
[----:B------:R-:W-:Y:S02]  /*0610*/  @P0 IMAD.MOV.U32 R4, RZ, RZ, R11 ;  /* 0x000000ffff040224 */ /* 0x000fe400078e000b */
[----:B------:R-:W-:Y:S02]  /*0620*/  @P0 IMAD.MOV.U32 R5, RZ, RZ, R8 ;  /* 0x000000ffff050224 */ /* 0x000fe400078e0008 */
[----:B------:R0:W-:Y:S04]  /*0630*/  @P0 STS.U8 [R9+0x10], R3 ;  /* 0x0000100309000388 */ /* 0x0001e80000000000 */
[----:B------:R0:W-:Y:S02]  /*0640*/  @P0 STS.128 [R9], R4 ;  /* 0x0000000409000388 */ /* 0x0001e40000000c00 */
.L_x_5:
[----:B------:R-:W-:Y:S05]  /*0650*/  BSYNC.RECONVERGENT B0 ;  /* 0x0000000000007941 */ /* 0x000fea0003800200 */
.L_x_4:
[----:B------:R-:W1:Y:S08]  /*0660*/  S2UR UR6, SR_CgaCtaId ;  /* 0x00000000000679c3 */ /* 0x000e700000008800 */
[----:B------:R-:W-:Y:S06]  /*0670*/  BAR.SYNC.DEFER_BLOCKING 0x0 ;  /* 0x0000000000007b1d */ /* 0x000fec0000010000 */
[----:B------:R-:W-:-:S02]  /*0680*/  UMOV UR5, 0x400 ;  /* 0x0000040000057882 */ /* 0x000fc40000000000 */
[----:B-1----:R-:W-:-:S09]  /*0690*/  ULEA UR5, UR6, UR5, 0x18 ;  /* 0x0000000506057291 */ /* 0x002fd2000f8ec0ff */
[----:B0-----:R-:W0:Y:S04]  /*06a0*/  LDS.128 R4, [UR5] ;  /* 0x00000005ff047984 */ /* 0x001e280008000c00 */
[----:B------:R-:W1:Y:S01]  /*06b0*/  LDS.U8 R2, [UR5+0x10] ;  /* 0x00001005ff027984 */ /* 0x000e620008000000 */
[----:B0-----:R-:W-:-:S04]  /*06c0*/  ISETP.NE.U32.AND P0, PT, R4, R6, PT ;  /* 0x000000060400720c */ /* 0x001fc80003f05070 */
[----:B------:R-:W-:-:S04]  /*06d0*/  ISETP.NE.AND.EX P0, PT, R5, R7, PT, P0 ;  /* 0x000000070500720c */ /* 0x000fc80003f05300 */
[----:B-1----:R-:W-:-:S13]  /*06e0*/  ISETP.NE.OR P0, PT, R2, RZ, P0 ;  /* 0x000000ff0200720c */ /* 0x002fda0000705670 */
[----:B------:R-:W-:Y:S05]  /*06f0*/  @P0 BRA `(.L_x_6) ;  /* 0x0000000000200947 */ /* 0x000fea0003800000 */
[----:B------:R-:W0:Y:S01]  /*0700*/  LDC.64 R2, c[0x0][0x398] ;  /* 0x0000e600ff027b82 */ /* 0x000e220000000a00 */
[----:B------:R-:W-:Y:S01]  /*0710*/  IMAD.MOV.U32 R10, RZ, RZ, 0x1 ;  /* 0x00000001ff0a7424 */ /* 0x000fe200078e00ff */
[----:B------:R-:W-:Y:S01]  /*0720*/  PLOP3.LUT P1, PT, PT, PT, PT, 0x8, 0x80 ;  /* 0x000000000080781c */ /* 0x000fe20003f2e170 */
[----:B------:R-:W-:Y:S02]  /*0730*/  IMAD.MOV.U32 R8, RZ, RZ, -0x1 ;  /* 0xffffffffff087424 */ /* 0x000fe400078e00ff */
[----:B------:R-:W-:Y:S01]  /*0740*/  IMAD.MOV.U32 R9, RZ, RZ, -0x1 ;  /* 0xffffffffff097424 */ /* 0x000fe200078e00ff */
[----:B------:R1:W-:Y:S04]  /*0750*/  STS.U8 [UR5+0x11], R10 ;  /* 0x0000110aff007988 */ /* 0x0003e80008000005 */
[----:B0-----:R1:W-:Y:S01]  /*0760*/  STG.E.64 desc[UR8][R2.64], R8 ;  /* 0x0000000802007986 */ /* 0x0013e2000c101b08 */
[----:B------:R-:W-:Y:S05]  /*0770*/  BRA `(.L_x_7) ;  /* 0x0000000000507947 */ /* 0x000fea0003800000 */
.L_x_6:
[----:B------:R-:W-:-:S04]  /*0780*/  ISETP.NE.U32.AND P0, PT, R4, R6, PT ;  /* 0x000000060400720c */ /* 0x000fc80003f05070 */
[----:B------:R-:W-:-:S04]  /*0790*/  ISETP.NE.AND.EX P0, PT, R5, R7, PT, P0 ;  /* 0x000000070500720c */ /* 0x000fc80003f05300 */
[----:B------:R-:W-:-:S13]  /*07a0*/  ISETP.NE.OR P0, PT, R2, 0x1, P0 ;  /* 0x000000010200780c */ /* 0x000fda0000705670 */
[----:B------:R-:W-:Y:S05]  /*07b0*/  @P0 BRA `(.L_x_8) ;  /* 0x0000000000180947 */ /* 0x000fea0003800000 */
[----:B------:R-:W0:Y:S01]  /*07c0*/  LDC.64 R2, c[0x0][0x398] ;  /* 0x0000e600ff027b82 */ /* 0x000e220000000a00 */
[----:B------:R-:W-:Y:S01]  /*07d0*/  IMAD.MOV.U32 R8, RZ, RZ, 0x1 ;  /* 0x00000001ff087424 */ /* 0x000fe200078e00ff */
[----:B------:R-:W-:-:S04]  /*07e0*/  PLOP3.LUT P1, PT, PT, PT, PT, 0x8, 0x80 ;  /* 0x000000000080781c */ /* 0x000fc80003f2e170 */
[----:B------:R2:W-:Y:S04]  /*07f0*/  STS.U8 [UR5+0x11], R8 ;  /* 0x00001108ff007988 */ /* 0x0005e80008000005 */
[----:B0-----:R2:W-:Y:S01]  /*0800*/  STG.E.64 desc[UR8][R2.64], R4 ;  /* 0x0000000402007986 */ /* 0x0015e2000c101b08 */
[----:B------:R-:W-:Y:S05]  /*0810*/  BRA `(.L_x_7) ;  /* 0x0000000000287947 */ /* 0x000fea0003800000 */
.L_x_8:
[----:B------:R-:W-:Y:S01]  /*0820*/  ISETP.NE.AND P0, PT, R2, RZ, PT ;  /* 0x000000ff0200720c */ /* 0x000fe20003f05270 */
[----:B------:R-:W-:-:S12]  /*0830*/  IMAD.MOV.U32 R10, RZ, RZ, 0x1 ;  /* 0x00000001ff0a7424 */ /* 0x000fd800078e00ff */
[----:B------:R-:W0:Y:S01]  /*0840*/  @!P0 LDC.64 R2, c[0x0][0x398] ;  /* 0x0000e600ff028b82 */ /* 0x000e220000000a00 */
[----:B------:R-:W1:Y:S01]  /*0850*/  @P0 LDS.U8 R11, [UR5+0x11] ;  /* 0x00001105ff0b0984 */ /* 0x000e620008000000 */
[----:B------:R-:W-:Y:S02]  /*0860*/  @!P0 IMAD.MOV.U32 R8, RZ, RZ, -0x1 ;  /* 0xffffffffff088424 */ /* 0x000fe400078e00ff */
[----:B------:R-:W-:Y:S01]  /*0870*/  @!P0 IMAD.MOV.U32 R9, RZ, RZ, -0x1 ;  /* 0xffffffffff098424 */ /* 0x000fe200078e00ff */
[----:B------:R3:W-:Y:S04]  /*0880*/  @!P0 STS.U8 [UR5+0x11], R10 ;  /* 0x0000110aff008988 */ /* 0x0007e80008000005 */
[----:B0-----:R3:W-:Y:S01]  /*0890*/  @!P0 STG.E.64 desc[UR8][R2.64], R8 ;  /* 0x0000000802008986 */ /* 0x0017e2000c101b08 */
[----:B-1----:R-:W-:-:S02]  /*08a0*/  @P0 ISETP.EQ.AND P1, PT, R11, RZ, PT ;  /* 0x000000ff0b00020c */ /* 0x002fc40003f22270 */
[----:B------:R-:W-:-:S13]  /*08b0*/  @!P0 PLOP3.LUT P1, PT, PT, PT, PT, 0x8, 0x80 ;  /* 0x000000000080881c */ /* 0x000fda0003f2e170 */
.L_x_7:
[----:B------:R-:W-:Y:S01]  /*08c0*/  ISETP.LE.U32.AND P0, PT, R4, R6, PT ;  /* 0x000000060400720c */ /* 0x000fe20003f03070 */
[----:B------:R-:W-:Y:S03]  /*08d0*/  STS.U8 [UR5+0x10], RZ ;  /* 0x000010ffff007988 */ /* 0x000fe60008000005 */
[----:B------:R-:W-:-:S13]  /*08e0*/  ISETP.LE.AND.EX P0, PT, R5, R7, PT, P0 ;  /* 0x000000070500720c */ /* 0x000fda0003f03300 */
[----:B------:R-:W-:Y:S05]  /*08f0*/  @P1 BRA P0, `(.L_x_9) ;  /* 0xfffffff800641947 */ /* 0x000fea000003ffff */
[----:B------:R-:W-:Y:S05]  /*0900*/  EXIT ;  /* 0x000000000000794d */ /* 0x000fea0003800000 */
        .weak           $__internal_0_$__cuda_sm20_div_s64
        .type           $__internal_0_$__cuda_sm20_div_s64,@function
        .size           $__internal_0_$__cuda_sm20_div_s64,(.L_x_11 - $__internal_0_$__cuda_sm20_div_s64)
$__internal_0_$__cuda_sm20_div_s64:
[----:B------:R-:W-:Y:S02]  /*0910*/  UMOV UR5, URZ ;  /* 0x000000ff00057c82 */ /* 0x000fe40008000000 */
[----:B------:R-:W0:Y:S08]  /*0920*/  I2F.U64.RP R9, UR4 ;  /* 0x0000000400097d12 */ /* 0x000e300008309000 */
[----:B0-----:R-:W0:Y:S02]  /*0930*/  MUFU.RCP R9, R9 ;  /* 0x0000000900097308 */ /* 0x001e240000001000 */
[----:B0-----:R-:W-:-:S06]  /*0940*/  VIADD R10, R9, 0x1ffffffe ;  /* 0x1ffffffe090a7836 */ /* 0x001fcc0000000000 */
[----:B------:R-:W0:Y:S02]  /*0950*/  F2I.U64.TRUNC R10, R10 ;  /* 0x0000000a000a7311 */ /* 0x000e24000020d800 */
[----:B0-----:R-:W-:-:S04]  /*0960*/  IMAD.WIDE.U32 R12, R10, UR4, RZ ;  /* 0x000000040a0c7c25 */ /* 0x001fc8000f8e00ff */
[----:B------:R-:W-:Y:S01]  /*0970*/  IMAD R13, R11, UR4, R13 ;  /* 0x000000040b0d7c24 */ /* 0x000fe2000f8e020d */
[----:B------:R-:W-:-:S05]  /*0980*/  IADD3 R15, P0, PT, RZ, -R12, RZ ;  /* 0x8000000cff0f7210 */ /* 0x000fca0007f1e0ff */
[----:B------:R-:W-:-:S04]  /*0990*/  IMAD.HI.U32 R12, R10, R15, RZ ;  /* 0x0000000f0a0c7227 */ /* 0x000fc800078e00ff */
[----:B------:R-:W-:Y:S02]  /*09a0*/  IMAD.X R17, RZ, RZ, ~R13, P0 ;  /* 0x000000ffff117224 */ /* 0x000fe400000e0e0d */
[----:B------:R-:W-:Y:S02]  /*09b0*/  IMAD.MOV.U32 R13, RZ, RZ, R10 ;  /* 0x000000ffff0d7224 */ /* 0x000fe400078e000a */
[-C--:B------:R-:W-:Y:S02]  /*09c0*/  IMAD R19, R11, R17.reuse, RZ ;  /* 0x000000110b137224 */ /* 0x080fe400078e02ff */
[----:B------:R-:W-:-:S04]  /*09d0*/  IMAD.WIDE.U32 R12, P0, R10, R17, R12 ;  /* 0x000000110a0c7225 */ /* 0x000fc8000780000c */
[----:B------:R-:W-:-:S04]  /*09e0*/  IMAD.HI.U32 R9, R11, R17, RZ ;  /* 0x000000110b097227 */ /* 0x000fc800078e00ff */
[----:B------:R-:W-:-:S04]  /*09f0*/  IMAD.HI.U32 R12, P1, R11, R15, R12 ;  /* 0x0000000f0b0c7227 */ /* 0x000fc8000782000c */
[----:B------:R-:W-:Y:S01]  /*0a00*/  IMAD.X R9, R9, 0x1, R11, P0 ;  /* 0x0000000109097824 */ /* 0x000fe200000e060b */
[----:B------:R-:W-:-:S04]  /*0a10*/  IADD3 R13, P2, PT, R19, R12, RZ ;  /* 0x0000000c130d7210 */ /* 0x000fc80007f5e0ff */
[----:B------:R-:W-:Y:S01]  /*0a20*/  IADD3.X R9, PT, PT, RZ, RZ, R9, P2, P1 ;  /* 0x000000ffff097210 */ /* 0x000fe200017e2409 */
[----:B------:R-:W-:Y:S01]  /*0a30*/  IMAD.WIDE.U32 R10, R13, UR4, RZ ;  /* 0x000000040d0a7c25 */ /* 0x000fe2000f8e00ff */
[----:B------:R-:W-:Y:S02]  /*0a40*/  ISETP.GE.AND P1, PT, R8, RZ, PT ;  /* 0x000000ff0800720c */ /* 0x000fe40003f26270 */
[----:B------:R-:W-:Y:S01]  /*0a50*/  IADD3 R15, P0, PT, RZ, -R10, RZ ;  /* 0x8000000aff0f7210 */ /* 0x000fe20007f1e0ff */
[----:B------:R-:W-:-:S04]  /*0a60*/  IMAD R10, R9, UR4, R11 ;  /* 0x00000004090a7c24 */ /* 0x000fc8000f8e020b */
[----:B------:R-:W-:-:S04]  /*0a70*/  IMAD.HI.U32 R12, R13, R15, RZ ;  /* 0x0000000f0d0c7227 */ /* 0x000fc800078e00ff */
[----:B------:R-:W-:Y:S01]  /*0a80*/  IMAD.X R14, RZ, RZ, ~R10, P0 ;  /* 0x000000ffff0e7224 */ /* 0x000fe200000e0e0a */
[----:B------:R-:W-:-:S03]  /*0a90*/  IADD3 R10, P4, PT, RZ, -R3, RZ ;  /* 0x80000003ff0a7210 */ /* 0x000fc60007f9e0ff */
[----:B------:R-:W-:Y:S01]  /*0aa0*/  IMAD.WIDE.U32 R12, P0, R13, R14, R12 ;  /* 0x0000000e0d0c7225 */ /* 0x000fe2000780000c */
[----:B------:R-:W-:-:S03]  /*0ab0*/  SEL R3, R10, R3, !P1 ;  /* 0x000000030a037207 */ /* 0x000fc60004800000 */
[C---:B------:R-:W-:Y:S02]  /*0ac0*/  IMAD R11, R9.reuse, R14, RZ ;  /* 0x0000000e090b7224 */ /* 0x040fe400078e02ff */
[----:B------:R-:W-:-:S04]  /*0ad0*/  IMAD.HI.U32 R12, P2, R9, R15, R12 ;  /* 0x0000000f090c7227 */ /* 0x000fc8000784000c */
[----:B------:R-:W-:Y:S01]  /*0ae0*/  IMAD.HI.U32 R14, R9, R14, RZ ;  /* 0x0000000e090e7227 */ /* 0x000fe200078e00ff */
[----:B------:R-:W-:-:S03]  /*0af0*/  IADD3 R12, P3, PT, R11, R12, RZ ;  /* 0x0000000c0b0c7210 */ /* 0x000fc60007f7e0ff */
[----:B------:R-:W-:Y:S02]  /*0b00*/  IMAD.X R11, RZ, RZ, ~R8, P4 ;  /* 0x000000ffff0b7224 */ /* 0x000fe400020e0e08 */
[----:B------:R-:W-:Y:S02]  /*0b10*/  IMAD.X R9, R14, 0x1, R9, P0 ;  /* 0x000000010e097824 */ /* 0x000fe400000e0609 */
[C---:B------:R-:W-:Y:S01]  /*0b20*/  IMAD.HI.U32 R10, R12.reuse, R3, RZ ;  /* 0x000000030c0a7227 */ /* 0x040fe200078e00ff */
[----:B------:R-:W-:Y:S02]  /*0b30*/  SEL R14, R11, R8, !P1 ;  /* 0x000000080b0e7207 */ /* 0x000fe40004800000 */
[----:B------:R-:W-:Y:S01]  /*0b40*/  IADD3.X R9, PT, PT, RZ, RZ, R9, P3, P2 ;  /* 0x000000ffff097210 */ /* 0x000fe20001fe4409 */
[----:B------:R-:W-:Y:S02]  /*0b50*/  IMAD.MOV.U32 R11, RZ, RZ, RZ ;  /* 0x000000ffff0b7224 */ /* 0x000fe400078e00ff */
[----:B------:R-:W-:-:S04]  /*0b60*/  IMAD.WIDE.U32 R10, R12, R14, R10 ;  /* 0x0000000e0c0a7225 */ /* 0x000fc800078e000a */
[C---:B------:R-:W-:Y:S02]  /*0b70*/  IMAD R13, R9.reuse, R14, RZ ;  /* 0x0000000e090d7224 */ /* 0x040fe400078e02ff */
[----:B------:R-:W-:-:S04]  /*0b80*/  IMAD.HI.U32 R10, P0, R9, R3, R10 ;  /* 0x00000003090a7227 */ /* 0x000fc8000780000a */
[----:B------:R-:W-:Y:S01]  /*0b90*/  IMAD.HI.U32 R8, R9, R14, RZ ;  /* 0x0000000e09087227 */ /* 0x000fe200078e00ff */
[----:B------:R-:W-:-:S03]  /*0ba0*/  IADD3 R10, P2, PT, R13, R10, RZ ;  /* 0x0000000a0d0a7210 */ /* 0x000fc60007f5e0ff */
[----:B------:R-:W-:-:S04]  /*0bb0*/  IMAD.X R8, RZ, RZ, R8, P0 ;  /* 0x000000ffff087224 */ /* 0x000fc800000e0608 */
[----:B------:R-:W-:Y:S02]  /*0bc0*/  IMAD.X R11, RZ, RZ, R8, P2 ;  /* 0x000000ffff0b7224 */ /* 0x000fe400010e0608 */
[----:B------:R-:W-:-:S04]  /*0bd0*/  IMAD.WIDE.U32 R8, R10, UR4, RZ ;  /* 0x000000040a087c25 */ /* 0x000fc8000f8e00ff */
[----:B------:R-:W-:Y:S01]  /*0be0*/  IMAD R9, R11, UR4, R9 ;  /* 0x000000040b097c24 */ /* 0x000fe2000f8e0209 */
[----:B------:R-:W-:Y:S02]  /*0bf0*/  IADD3 R8, P0, PT, -R8, R3, RZ ;  /* 0x0000000308087210 */ /* 0x000fe40007f1e1ff */
[----:B------:R-:W-:-:S03]  /*0c00*/  IADD3 R3, P3, PT, R10, 0x1, RZ ;  /* 0x000000010a037810 */ /* 0x000fc60007f7e0ff */
[----:B------:R-:W-:Y:S01]  /*0c10*/  IMAD.X R13, R14, 0x1, ~R9, P0 ;  /* 0x000000010e0d7824 */ /* 0x000fe200000e0e09 */
[C---:B------:R-:W-:Y:S02]  /*0c20*/  ISETP.GE.U32.AND P0, PT, R8.reuse, UR4, PT ;  /* 0x0000000408007c0c */ /* 0x040fe4000bf06070 */
[----:B------:R-:W-:Y:S02]  /*0c30*/  IADD3 R9, P2, PT, R8, -UR4, RZ ;  /* 0x8000000408097c10 */ /* 0x000fe4000ff5e0ff */
[C---:B------:R-:W-:Y:S02]  /*0c40*/  ISETP.GE.U32.AND.EX P0, PT, R13.reuse, RZ, PT, P0 ;  /* 0x000000ff0d00720c */ /* 0x040fe40003f06100 */
[----:B------:R-:W-:Y:S02]  /*0c50*/  IADD3.X R12, PT, PT, R13, -0x1, RZ, P2, !PT ;  /* 0xffffffff0d0c7810 */ /* 0x000fe400017fe4ff */
[----:B------:R-:W-:Y:S01]  /*0c60*/  SEL R9, R9, R8, P0 ;  /* 0x0000000809097207 */ /* 0x000fe20000000000 */
[----:B------:R-:W-:Y:S01]  /*0c70*/  IMAD.X R8, RZ, RZ, R11, P3 ;  /* 0x000000ffff087224 */ /* 0x000fe200018e060b */
[----:B------:R-:W-:-:S02]  /*0c80*/  SEL R3, R3, R10, P0 ;  /* 0x0000000a03037207 */ /* 0x000fc40000000000 */
[----:B------:R-:W-:Y:S02]  /*0c90*/  SEL R12, R12, R13, P0 ;  /* 0x0000000d0c0c7207 */ /* 0x000fe40000000000 */
[----:B------:R-:W-:Y:S02]  /*0ca0*/  ISETP.GE.U32.AND P2, PT, R9, UR4, PT ;  /* 0x0000000409007c0c */ /* 0x000fe4000bf46070 */
[----:B------:R-:W-:Y:S02]  /*0cb0*/  SEL R10, R8, R11, P0 ;  /* 0x0000000b080a7207 */ /* 0x000fe40000000000 */
[----:B------:R-:W-:Y:S02]  /*0cc0*/  IADD3 R8, P3, PT, R3, 0x1, RZ ;  /* 0x0000000103087810 */ /* 0x000fe40007f7e0ff */
[----:B------:R-:W-:-:S03]  /*0cd0*/  ISETP.GE.U32.AND.EX P0, PT, R12, RZ, PT, P2 ;  /* 0x000000ff0c00720c */ /* 0x000fc60003f06120 */
[----:B------:R-:W-:Y:S01]  /*0ce0*/  IMAD.X R9, RZ, RZ, R10, P3 ;  /* 0x000000ffff097224 */ /* 0x000fe200018e060a */
[----:B------:R-:W-:-:S04]  /*0cf0*/  SEL R8, R8, R3, P0 ;  /* 0x0000000308087207 */ /* 0x000fc80000000000 */
[----:B------:R-:W-:Y:S02]  /*0d00*/  SEL R9, R9, R10, P0 ;  /* 0x0000000a09097207 */ /* 0x000fe40000000000 */
[-C--:B------:R-:W-:Y:S02]  /*0d10*/  IADD3 R3, P2, PT, RZ, -R8.reuse, RZ ;  /* 0x80000008ff037210 */ /* 0x080fe40007f5e0ff */
[----:B------:R-:W-:Y:S02]  /*0d20*/  ISETP.NE.U32.AND P0, PT, RZ, UR4, PT ;  /* 0x00000004ff007c0c */ /* 0x000fe4000bf05070 */
[----:B------:R-:W-:Y:S01]  /*0d30*/  SEL R8, R3, R8, !P1 ;  /* 0x0000000803087207 */ /* 0x000fe20004800000 */
[----:B------:R-:W-:Y:S01]  /*0d40*/  IMAD.X R10, RZ, RZ, ~R9, P2 ;  /* 0x000000ffff0a7224 */ /* 0x000fe200010e0e09 */
[----:B------:R-:W-:Y:S01]  /*0d50*/  ISETP.NE.AND.EX P0, PT, RZ, RZ, PT, P0 ;  /* 0x000000ffff00720c */ /* 0x000fe20003f05300 */
[----:B------:R-:W-:-:S03]  /*0d60*/  IMAD.MOV.U32 R3, RZ, RZ, 0x0 ;  /* 0x00000000ff037424 */ /* 0x000fc600078e00ff */
[----:B------:R-:W-:Y:S02]  /*0d70*/  SEL R9, R10, R9, !P1 ;  /* 0x000000090a097207 */ /* 0x000fe40004800000 */
[----:B------:R-:W-:Y:S02]  /*0d80*/  SEL R8, R8, 0xffffffff, P0 ;  /* 0xffffffff08087807 */ /* 0x000fe40000000000 */
[----:B------:R-:W-:Y:S01]  /*0d90*/  SEL R9, R9, 0xffffffff, P0 ;  /* 0xffffffff09097807 */ /* 0x000fe20000000000 */
[----:B------:R-:W-:Y:S06]  /*0da0*/  RET.REL.NODEC R2 `(_Z12BinarySearchPdldPl) ;  /* 0xfffffff002947950 */ /* 0x000fec0003c3ffff */
.L_x_10:
[----:B------:R-:W-:-:S00]  /*0db0*/  BRA `(.L_x_10) ;  /* 0xfffffffc00fc7947 */ /* 0x000fc0000383ffff */
[----:B------:R-:W-:-:S00]  /*0dc0*/  NOP ;  /* 0x0000000000007918 */ /* 0x000fc00000000000 */
        /* <DEDUP_REMOVED lines=11> */
.L_x_11:


//--------------------- .nv.shared._Z12BinarySearchPdldPl --------------------------
	.section	.nv.shared._Z12BinarySearchPdldPl,"aw",@nobits
	.sectionflags	@""
	.align	8
.nv.shared._Z12BinarySearchPdldPl:
	.zero		1042


//--------------------- .nv.shared.reserved.0     --------------------------
	.section	.nv.shared.reserved.0,"aw",@nobits
	.weak		__nv_reservedSMEM_offset_0_alias
	.size		__nv_reservedSMEM_offset_0_alias, 0, 64
	.other		__nv_reservedSMEM_offset_0_alias,@"STO_CUDA_RESERVED_SHARED STV_DEFAULT"
__nv_reservedSMEM_offset_0_alias:
	.zero		0
	.zero		64


//--------------------- .nv.constant0._Z12BinarySearchPdldPl --------------------------
	.section	.nv.constant0._Z12BinarySearchPdldPl,"a",@progbits
	.sectionflags	@""
	.align	4
.nv.constant0._Z12BinarySearchPdldPl:
	.zero		928


//--------------------- SYMBOLS --------------------------

	.type		.nv.reservedSmem.offset0,@object
	.size		.nv.reservedSmem.offset0,0x4
	.type		.nv.reservedSmem.cap,@object
	.size		.nv.reservedSmem.cap,0x4
